//
// Generated by NVIDIA NVVM Compiler
//
// Compiler Build ID: CL-36424714
// Cuda compilation tools, release 13.0, V13.0.88
// Based on NVVM 20.0.0
//

.version 9.0
.target sm_100
.address_size 64

	// .globl	_Z18add_tensors_kernelIfEvPT_S1_S1_

.visible .entry _Z18add_tensors_kernelIfEvPT_S1_S1_(
	.param .u64 .ptr .align 1 _Z18add_tensors_kernelIfEvPT_S1_S1__param_0,
	.param .u64 .ptr .align 1 _Z18add_tensors_kernelIfEvPT_S1_S1__param_1,
	.param .u64 .ptr .align 1 _Z18add_tensors_kernelIfEvPT_S1_S1__param_2
)
{
	.reg .b32 	%r<5>;
	.reg .b32 	%f<6>;
	.reg .b64 	%rd<11>;

	ld.param.u64 	%rd1, [_Z18add_tensors_kernelIfEvPT_S1_S1__param_0];
	ld.param.u64 	%rd2, [_Z18add_tensors_kernelIfEvPT_S1_S1__param_1];
	ld.param.u64 	%rd3, [_Z18add_tensors_kernelIfEvPT_S1_S1__param_2];
	cvta.to.global.u64 	%rd4, %rd3;
	cvta.to.global.u64 	%rd5, %rd2;
	cvta.to.global.u64 	%rd6, %rd1;
	mov.u32 	%r1, %ntid.x;
	mov.u32 	%r2, %ctaid.x;
	mov.u32 	%r3, %tid.x;
	mad.lo.s32 	%r4, %r1, %r2, %r3;
	mul.wide.s32 	%rd7, %r4, 4;
	add.s64 	%rd8, %rd6, %rd7;
	ld.global.f32 	%f1, [%rd8];
	add.s64 	%rd9, %rd5, %rd7;
	ld.global.f32 	%f2, [%rd9];
	add.f32 	%f3, %f1, %f2;
	add.s64 	%rd10, %rd4, %rd7;
	ld.global.f32 	%f4, [%rd10];
	add.f32 	%f5, %f4, %f3;
	st.global.f32 	[%rd10], %f5;
	ret;

}


// ===== COMPILED SASS (sm_100) =====

	.target	sm_100

	.elftype	@"ET_EXEC"


//--------------------- .note.nv.tkinfo           --------------------------
	.section	.note.nv.tkinfo,"",@"SHT_NOTE"
	.sectionflags	@"SHF_NOTE_NV_TKINFO"
	.tkinfo
        /*0018*/ 	.word	0x00000002
        /*0030*/ 	.string	""
        /*0030*/ 	.string	"ptxas"
        /*0030*/ 	.string	"Cuda compilation tools, release 13.0, V13.0.88"
        /*0030*/ 	.string	"Build cuda_13.0.r13.0/compiler.36424714_0"
        /*0030*/ 	.string	"-arch sm_100 -m 64 "



//--------------------- .note.nv.cuinfo           --------------------------
	.section	.note.nv.cuinfo,"",@"SHT_NOTE"
	.sectionflags	@"SHF_NOTE_NV_CUINFO"
        /*0018*/ 	.short	0x0002
        /*001a*/ 	.short	0x0064
        /*001c*/ 	.short	0x0082
	.zero		2


//--------------------- .nv.info                  --------------------------
	.section	.nv.info,"",@"SHT_CUDA_INFO"
	.align	4


	//----- nvinfo : EIATTR_REGCOUNT
	.align		4
        /*0000*/ 	.byte	0x04, 0x2f
        /*0002*/ 	.short	(.L_1 - .L_0)
	.align		4
.L_0:
        /*0004*/ 	.word	index@(_Z18add_tensors_kernelIfEvPT_S1_S1_)
        /*0008*/ 	.word	0x0000000c


	//----- nvinfo : EIATTR_FRAME_SIZE
	.align		4
.L_1:
        /*000c*/ 	.byte	0x04, 0x11
        /*000e*/ 	.short	(.L_3 - .L_2)
	.align		4
.L_2:
        /*0010*/ 	.word	index@(_Z18add_tensors_kernelIfEvPT_S1_S1_)
        /*0014*/ 	.word	0x00000000


	//----- nvinfo : EIATTR_MIN_STACK_SIZE
	.align		4
.L_3:
        /*0018*/ 	.byte	0x04, 0x12
        /*001a*/ 	.short	(.L_5 - .L_4)
	.align		4
.L_4:
        /*001c*/ 	.word	index@(_Z18add_tensors_kernelIfEvPT_S1_S1_)
        /*0020*/ 	.word	0x00000000
.L_5:


//--------------------- .nv.compat                --------------------------
	.section	.nv.compat,"",@"SHT_CUDA_COMPAT_INFO"
	.align	4
        /*0000*/ 	.byte	0x02, 0x09, 0x00, 0x00, 0x02, 0x02, 0x01, 0x00, 0x02, 0x05, 0x05, 0x00, 0x03, 0x07, 0x01, 0x01
        /*0010*/ 	.byte	0x02, 0x03, 0x00, 0x00, 0x02, 0x06, 0x01, 0x00, 0x04, 0x0b, 0x08, 0x00, 0x09, 0x00, 0x00, 0x00
        /*0020*/ 	.byte	0x00, 0x00, 0x00, 0x00


//--------------------- .nv.info._Z18add_tensors_kernelIfEvPT_S1_S1_ --------------------------
	.section	.nv.info._Z18add_tensors_kernelIfEvPT_S1_S1_,"",@"SHT_CUDA_INFO"
	.sectionflags	@""
	.align	4


	//----- nvinfo : EIATTR_CUDA_API_VERSION
	.align		4
        /*0000*/ 	.byte	0x04, 0x37
        /*0002*/ 	.short	(.L_7 - .L_6)
.L_6:
        /*0004*/ 	.word	0x00000082


	//----- nvinfo : EIATTR_KPARAM_INFO
	.align		4
.L_7:
        /*0008*/ 	.byte	0x04, 0x17
        /*000a*/ 	.short	(.L_9 - .L_8)
.L_8:
        /*000c*/ 	.word	0x00000000
        /*0010*/ 	.short	0x0002
        /*0012*/ 	.short	0x0010
        /*0014*/ 	.byte	0x00, 0xf5, 0x21, 0x00


	//----- nvinfo : EIATTR_KPARAM_INFO
	.align		4
.L_9:
        /*0018*/ 	.byte	0x04, 0x17
        /*001a*/ 	.short	(.L_11 - .L_10)
.L_10:
        /*001c*/ 	.word	0x00000000
        /*0020*/ 	.short	0x0001
        /*0022*/ 	.short	0x0008
        /*0024*/ 	.byte	0x00, 0xf5, 0x21, 0x00


	//----- nvinfo : EIATTR_KPARAM_INFO
	.align		4
.L_11:
        /*0028*/ 	.byte	0x04, 0x17
        /*002a*/ 	.short	(.L_13 - .L_12)
.L_12:
        /*002c*/ 	.word	0x00000000
        /*0030*/ 	.short	0x0000
        /*0032*/ 	.short	0x0000
        /*0034*/ 	.byte	0x00, 0xf5, 0x21, 0x00


	//----- nvinfo : EIATTR_SPARSE_MMA_MASK
	.align		4
.L_13:
        /*0038*/ 	.byte	0x03, 0x50
        /*003a*/ 	.short	0x0000


	//----- nvinfo : EIATTR_MAXREG_COUNT
	.align		4
        /*003c*/ 	.byte	0x03, 0x1b
        /*003e*/ 	.short	0x00ff


	//----- nvinfo : EIATTR_MERCURY_ISA_VERSION
	.align		4
        /*0040*/ 	.byte	0x03, 0x5f
        /*0042*/ 	.short	0x0101


	//----- nvinfo : EIATTR_VRC_CTA_INIT_COUNT
	.align		4
        /*0044*/ 	.byte	0x02, 0x4a
	.zero		1
	.zero		1


	//----- nvinfo : EIATTR_EXIT_INSTR_OFFSETS
	.align		4
        /*0048*/ 	.byte	0x04, 0x1c
        /*004a*/ 	.short	(.L_15 - .L_14)


	//   ....[0]....
.L_14:
        /*004c*/ 	.word	0x00000120


	//----- nvinfo : EIATTR_CBANK_PARAM_SIZE
	.align		4
.L_15:
        /*0050*/ 	.byte	0x03, 0x19
        /*0052*/ 	.short	0x0018


	//----- nvinfo : EIATTR_PARAM_CBANK
	.align		4
        /*0054*/ 	.byte	0x04, 0x0a
        /*0056*/ 	.short	(.L_17 - .L_16)
	.align		4
.L_16:
        /*0058*/ 	.word	index@(.nv.constant0._Z18add_tensors_kernelIfEvPT_S1_S1_)
        /*005c*/ 	.short	0x0380
        /*005e*/ 	.short	0x0018


	//----- nvinfo : EIATTR_SW_WAR
	.align		4
.L_17:
        /*0060*/ 	.byte	0x04, 0x36
        /*0062*/ 	.short	(.L_19 - .L_18)
.L_18:
        /*0064*/ 	.word	0x00000008
.L_19:


//--------------------- .nv.callgraph             --------------------------
	.section	.nv.callgraph,"",@"SHT_CUDA_CALLGRAPH"
	.align	4
	.sectionentsize	8
	.align		4
        /*0000*/ 	.word	0x00000000
	.align		4
        /*0004*/ 	.word	0xffffffff
	.align		4
        /*0008*/ 	.word	0x00000000
	.align		4
        /*000c*/ 	.word	0xfffffffe
	.align		4
        /*0010*/ 	.word	0x00000000
	.align		4
        /*0014*/ 	.word	0xfffffffd
	.align		4
        /*0018*/ 	.word	0x00000000
	.align		4
        /*001c*/ 	.word	0xfffffffc


//--------------------- .text._Z18add_tensors_kernelIfEvPT_S1_S1_ --------------------------
	.section	.text._Z18add_tensors_kernelIfEvPT_S1_S1_,"ax",@progbits
	.align	128
        .global         _Z18add_tensors_kernelIfEvPT_S1_S1_
        .type           _Z18add_tensors_kernelIfEvPT_S1_S1_,@function
        .size           _Z18add_tensors_kernelIfEvPT_S1_S1_,(.L_x_1 - _Z18add_tensors_kernelIfEvPT_S1_S1_)
        .other          _Z18add_tensors_kernelIfEvPT_S1_S1_,@"STO_CUDA_ENTRY STV_DEFAULT"
_Z18add_tensors_kernelIfEvPT_S1_S1_:
.text._Z18add_tensors_kernelIfEvPT_S1_S1_:
[----:B------:R-:W-:Y:S01]  /*0000*/  LDC R1, c[0x0][0x37c] ;  /* 0x0000df00ff017b82 */ /* 0x000fe20000000800 */
[----:B------:R-:W0:Y:S07]  /*0010*/  S2R R9, SR_CTAID.X ;  /* 0x0000000000097919 */ /* 0x000e2e0000002500 */
[----:B------:R-:W1:Y:S01]  /*0020*/  LDC.64 R2, c[0x0][0x380] ;  /* 0x0000e000ff027b82 */ /* 0x000e620000000a00 */
[----:B------:R-:W0:Y:S01]  /*0030*/  LDCU UR6, c[0x0][0x360] ;  /* 0x00006c00ff0677ac */ /* 0x000e220008000800 */
[----:B------:R-:W0:Y:S01]  /*0040*/  S2R R0, SR_TID.X ;  /* 0x0000000000007919 */ /* 0x000e220000002100 */
[----:B------:R-:W2:Y:S05]  /*0050*/  LDCU.64 UR4, c[0x0][0x358] ;  /* 0x00006b00ff0477ac */ /* 0x000eaa0008000a00 */
[----:B------:R-:W3:Y:S08]  /*0060*/  LDC.64 R4, c[0x0][0x388] ;  /* 0x0000e200ff047b82 */ /* 0x000ef00000000a00 */
[----:B------:R-:W4:Y:S01]  /*0070*/  LDC.64 R6, c[0x0][0x390] ;  /* 0x0000e400ff067b82 */ /* 0x000f220000000a00 */
[----:B0-----:R-:W-:-:S04]  /*0080*/  IMAD R9, R9, UR6, R0 ;  /* 0x0000000609097c24 */ /* 0x001fc8000f8e0200 */
[----:B-1----:R-:W-:-:S04]  /*0090*/  IMAD.WIDE R2, R9, 0x4, R2 ;  /* 0x0000000409027825 */ /* 0x002fc800078e0202 */
[C---:B---3--:R-:W-:Y:S02]  /*00a0*/  IMAD.WIDE R4, R9.reuse, 0x4, R4 ;  /* 0x0000000409047825 */ /* 0x048fe400078e0204 */
[----:B--2---:R-:W2:Y:S02]  /*00b0*/  LDG.E R2, desc[UR4][R2.64] ;  /* 0x0000000402027981 */ /* 0x004ea4000c1e1900 */
[----:B----4-:R-:W-:Y:S02]  /*00c0*/  IMAD.WIDE R6, R9, 0x4, R6 ;  /* 0x0000000409067825 */ /* 0x010fe400078e0206 */
[----:B------:R-:W2:Y:S04]  /*00d0*/  LDG.E R5, desc[UR4][R4.64] ;  /* 0x0000000404057981 */ /* 0x000ea8000c1e1900 */
[----:B------:R-:W3:Y:S01]  /*00e0*/  LDG.E R9, desc[UR4][R6.64] ;  /* 0x0000000406097981 */ /* 0x000ee2000c1e1900 */
[----:B--2---:R-:W-:-:S04]  /*00f0*/  FADD R0, R2, R5 ;  /* 0x0000000502007221 */ /* 0x004fc80000000000 */
[----:B---3--:R-:W-:-:S05]  /*0100*/  FADD R9, R0, R9 ;  /* 0x0000000900097221 */ /* 0x008fca0000000000 */
[----:B------:R-:W-:Y:S01]  /*0110*/  STG.E desc[UR4][R6.64], R9 ;  /* 0x0000000906007986 */ /* 0x000fe2000c101904 */
[----:B------:R-:W-:Y:S05]  /*0120*/  EXIT ;  /* 0x000000000000794d */ /* 0x000fea0003800000 */
.L_x_0:
[----:B------:R-:W-:-:S00]  /*0130*/  BRA `(.L_x_0) ;  /* 0xfffffffc00fc7947 */ /* 0x000fc0000383ffff */
[----:B------:R-:W-:-:S00]  /*0140*/  NOP ;  /* 0x0000000000007918 */ /* 0x000fc00000000000 */
        /* <DEDUP_REMOVED lines=11> */
.L_x_1:


//--------------------- .nv.shared.reserved.0     --------------------------
	.section	.nv.shared.reserved.0,"aw",@nobits
	.weak		__nv_reservedSMEM_offset_0_alias
	.size		__nv_reservedSMEM_offset_0_alias, 0, 64
	.other		__nv_reservedSMEM_offset_0_alias,@"STO_CUDA_RESERVED_SHARED STV_DEFAULT"
__nv_reservedSMEM_offset_0_alias:
	.zero		0
	.zero		64


//--------------------- .nv.constant0._Z18add_tensors_kernelIfEvPT_S1_S1_ --------------------------
	.section	.nv.constant0._Z18add_tensors_kernelIfEvPT_S1_S1_,"a",@progbits
	.sectionflags	@""
	.align	4
.nv.constant0._Z18add_tensors_kernelIfEvPT_S1_S1_:
	.zero		920


//--------------------- SYMBOLS --------------------------

	.type		.nv.reservedSmem.offset0,@object
	.size		.nv.reservedSmem.offset0,0x4
